//
// Generated by NVIDIA NVVM Compiler
//
// Compiler Build ID: CL-36424714
// Cuda compilation tools, release 13.0, V13.0.88
// Based on NVVM 20.0.0
//

.version 9.0
.target sm_100
.address_size 64

	// .globl	_Z3divPiS_

.visible .entry _Z3divPiS_(
	.param .u64 .ptr .align 1 _Z3divPiS__param_0,
	.param .u64 .ptr .align 1 _Z3divPiS__param_1
)
{
	.reg .pred 	%p<3>;
	.reg .b32 	%r<10>;
	.reg .b64 	%rd<11>;

	ld.param.u64 	%rd3, [_Z3divPiS__param_0];
	ld.param.u64 	%rd4, [_Z3divPiS__param_1];
	cvta.to.global.u64 	%rd1, %rd4;
	cvta.to.global.u64 	%rd2, %rd3;
	mov.u32 	%r2, %tid.x;
	mov.u32 	%r3, %ntid.x;
	mov.u32 	%r4, %ctaid.x;
	mad.lo.s32 	%r1, %r3, %r4, %r2;
	setp.gt.s32 	%p1, %r1, 49;
	@%p1 bra 	$L__BB0_4;
	and.b32  	%r5, %r1, 1;
	setp.eq.b32 	%p2, %r5, 1;
	@%p2 bra 	$L__BB0_3;
	mul.wide.s32 	%rd8, %r1, 4;
	add.s64 	%rd9, %rd2, %rd8;
	ld.global.u32 	%r8, [%rd9];
	add.s32 	%r9, %r8, -1;
	add.s64 	%rd10, %rd1, %rd8;
	st.global.u32 	[%rd10], %r9;
	bra.uni 	$L__BB0_4;
$L__BB0_3:
	mul.wide.s32 	%rd5, %r1, 4;
	add.s64 	%rd6, %rd2, %rd5;
	ld.global.u32 	%r6, [%rd6];
	add.s32 	%r7, %r6, 1;
	add.s64 	%rd7, %rd1, %rd5;
	st.global.u32 	[%rd7], %r7;
$L__BB0_4:
	ret;

}


// ===== COMPILED SASS (sm_100) =====

	.target	sm_100

	.elftype	@"ET_EXEC"


//--------------------- .note.nv.tkinfo           --------------------------
	.section	.note.nv.tkinfo,"",@"SHT_NOTE"
	.sectionflags	@"SHF_NOTE_NV_TKINFO"
	.tkinfo
        /*0018*/ 	.word	0x00000002
        /*0030*/ 	.string	""
        /*0030*/ 	.string	"ptxas"
        /*0030*/ 	.string	"Cuda compilation tools, release 13.0, V13.0.88"
        /*0030*/ 	.string	"Build cuda_13.0.r13.0/compiler.36424714_0"
        /*0030*/ 	.string	"-arch sm_100 -m 64 "



//--------------------- .note.nv.cuinfo           --------------------------
	.section	.note.nv.cuinfo,"",@"SHT_NOTE"
	.sectionflags	@"SHF_NOTE_NV_CUINFO"
        /*0018*/ 	.short	0x0002
        /*001a*/ 	.short	0x0064
        /*001c*/ 	.short	0x0082
	.zero		2


//--------------------- .nv.info                  --------------------------
	.section	.nv.info,"",@"SHT_CUDA_INFO"
	.align	4


	//----- nvinfo : EIATTR_REGCOUNT
	.align		4
        /*0000*/ 	.byte	0x04, 0x2f
        /*0002*/ 	.short	(.L_1 - .L_0)
	.align		4
.L_0:
        /*0004*/ 	.word	index@(_Z3divPiS_)
        /*0008*/ 	.word	0x0000000a


	//----- nvinfo : EIATTR_FRAME_SIZE
	.align		4
.L_1:
        /*000c*/ 	.byte	0x04, 0x11
        /*000e*/ 	.short	(.L_3 - .L_2)
	.align		4
.L_2:
        /*0010*/ 	.word	index@(_Z3divPiS_)
        /*0014*/ 	.word	0x00000000


	//----- nvinfo : EIATTR_MIN_STACK_SIZE
	.align		4
.L_3:
        /*0018*/ 	.byte	0x04, 0x12
        /*001a*/ 	.short	(.L_5 - .L_4)
	.align		4
.L_4:
        /*001c*/ 	.word	index@(_Z3divPiS_)
        /*0020*/ 	.word	0x00000000
.L_5:


//--------------------- .nv.compat                --------------------------
	.section	.nv.compat,"",@"SHT_CUDA_COMPAT_INFO"
	.align	4
        /*0000*/ 	.byte	0x02, 0x09, 0x00, 0x00, 0x02, 0x02, 0x01, 0x00, 0x02, 0x05, 0x05, 0x00, 0x03, 0x07, 0x01, 0x01
        /*0010*/ 	.byte	0x02, 0x03, 0x00, 0x00, 0x02, 0x06, 0x01, 0x00, 0x04, 0x0b, 0x08, 0x00, 0x09, 0x00, 0x00, 0x00
        /*0020*/ 	.byte	0x00, 0x00, 0x00, 0x00


//--------------------- .nv.info._Z3divPiS_       --------------------------
	.section	.nv.info._Z3divPiS_,"",@"SHT_CUDA_INFO"
	.sectionflags	@""
	.align	4


	//----- nvinfo : EIATTR_CUDA_API_VERSION
	.align		4
        /*0000*/ 	.byte	0x04, 0x37
        /*0002*/ 	.short	(.L_7 - .L_6)
.L_6:
        /*0004*/ 	.word	0x00000082


	//----- nvinfo : EIATTR_KPARAM_INFO
	.align		4
.L_7:
        /*0008*/ 	.byte	0x04, 0x17
        /*000a*/ 	.short	(.L_9 - .L_8)
.L_8:
        /*000c*/ 	.word	0x00000000
        /*0010*/ 	.short	0x0001
        /*0012*/ 	.short	0x0008
        /*0014*/ 	.byte	0x00, 0xf5, 0x21, 0x00


	//----- nvinfo : EIATTR_KPARAM_INFO
	.align		4
.L_9:
        /*0018*/ 	.byte	0x04, 0x17
        /*001a*/ 	.short	(.L_11 - .L_10)
.L_10:
        /*001c*/ 	.word	0x00000000
        /*0020*/ 	.short	0x0000
        /*0022*/ 	.short	0x0000
        /*0024*/ 	.byte	0x00, 0xf5, 0x21, 0x00


	//----- nvinfo : EIATTR_SPARSE_MMA_MASK
	.align		4
.L_11:
        /*0028*/ 	.byte	0x03, 0x50
        /*002a*/ 	.short	0x0000


	//----- nvinfo : EIATTR_MAXREG_COUNT
	.align		4
        /*002c*/ 	.byte	0x03, 0x1b
        /*002e*/ 	.short	0x00ff


	//----- nvinfo : EIATTR_MERCURY_ISA_VERSION
	.align		4
        /*0030*/ 	.byte	0x03, 0x5f
        /*0032*/ 	.short	0x0101


	//----- nvinfo : EIATTR_VRC_CTA_INIT_COUNT
	.align		4
        /*0034*/ 	.byte	0x02, 0x4a
	.zero		1
	.zero		1


	//----- nvinfo : EIATTR_EXIT_INSTR_OFFSETS
	.align		4
        /*0038*/ 	.byte	0x04, 0x1c
        /*003a*/ 	.short	(.L_13 - .L_12)


	//   ....[0]....
.L_12:
        /*003c*/ 	.word	0x00000060


	//   ....[1]....
        /*0040*/ 	.word	0x00000120


	//   ....[2]....
        /*0044*/ 	.word	0x000001a0


	//----- nvinfo : EIATTR_CRS_STACK_SIZE
	.align		4
.L_13:
        /*0048*/ 	.byte	0x04, 0x1e
        /*004a*/ 	.short	(.L_15 - .L_14)
.L_14:
        /*004c*/ 	.word	0x00000000


	//----- nvinfo : EIATTR_CBANK_PARAM_SIZE
	.align		4
.L_15:
        /*0050*/ 	.byte	0x03, 0x19
        /*0052*/ 	.short	0x0010


	//----- nvinfo : EIATTR_PARAM_CBANK
	.align		4
        /*0054*/ 	.byte	0x04, 0x0a
        /*0056*/ 	.short	(.L_17 - .L_16)
	.align		4
.L_16:
        /*0058*/ 	.word	index@(.nv.constant0._Z3divPiS_)
        /*005c*/ 	.short	0x0380
        /*005e*/ 	.short	0x0010


	//----- nvinfo : EIATTR_SW_WAR
	.align		4
.L_17:
        /*0060*/ 	.byte	0x04, 0x36
        /*0062*/ 	.short	(.L_19 - .L_18)
.L_18:
        /*0064*/ 	.word	0x00000008
.L_19:


//--------------------- .nv.callgraph             --------------------------
	.section	.nv.callgraph,"",@"SHT_CUDA_CALLGRAPH"
	.align	4
	.sectionentsize	8
	.align		4
        /*0000*/ 	.word	0x00000000
	.align		4
        /*0004*/ 	.word	0xffffffff
	.align		4
        /*0008*/ 	.word	0x00000000
	.align		4
        /*000c*/ 	.word	0xfffffffe
	.align		4
        /*0010*/ 	.word	0x00000000
	.align		4
        /*0014*/ 	.word	0xfffffffd
	.align		4
        /*0018*/ 	.word	0x00000000
	.align		4
        /*001c*/ 	.word	0xfffffffc


//--------------------- .text._Z3divPiS_          --------------------------
	.section	.text._Z3divPiS_,"ax",@progbits
	.align	128
        .global         _Z3divPiS_
        .type           _Z3divPiS_,@function
        .size           _Z3divPiS_,(.L_x_2 - _Z3divPiS_)
        .other          _Z3divPiS_,@"STO_CUDA_ENTRY STV_DEFAULT"
_Z3divPiS_:
.text._Z3divPiS_:
[----:B------:R-:W-:Y:S01]  /*0000*/  LDC R1, c[0x0][0x37c] ;  /* 0x0000df00ff017b82 */ /* 0x000fe20000000800 */
[----:B------:R-:W0:Y:S01]  /*0010*/  S2R R7, SR_TID.X ;  /* 0x0000000000077919 */ /* 0x000e220000002100 */
[----:B------:R-:W0:Y:S01]  /*0020*/  LDCU UR4, c[0x0][0x360] ;  /* 0x00006c00ff0477ac */ /* 0x000e220008000800 */
[----:B------:R-:W0:Y:S02]  /*0030*/  S2R R0, SR_CTAID.X ;  /* 0x0000000000007919 */ /* 0x000e240000002500 */
[----:B0-----:R-:W-:-:S05]  /*0040*/  IMAD R7, R0, UR4, R7 ;  /* 0x0000000400077c24 */ /* 0x001fca000f8e0207 */
[----:B------:R-:W-:-:S13]  /*0050*/  ISETP.GT.AND P0, PT, R7, 0x31, PT ;  /* 0x000000310700780c */ /* 0x000fda0003f04270 */
[----:B------:R-:W-:Y:S05]  /*0060*/  @P0 EXIT ;  /* 0x000000000000094d */ /* 0x000fea0003800000 */
[----:B------:R-:W-:Y:S01]  /*0070*/  LOP3.LUT R0, R7, 0x1, RZ, 0xc0, !PT ;  /* 0x0000000107007812 */ /* 0x000fe200078ec0ff */
[----:B------:R-:W0:Y:S03]  /*0080*/  LDCU.64 UR4, c[0x0][0x358] ;  /* 0x00006b00ff0477ac */ /* 0x000e260008000a00 */
[----:B------:R-:W-:-:S13]  /*0090*/  ISETP.NE.U32.AND P0, PT, R0, 0x1, PT ;  /* 0x000000010000780c */ /* 0x000fda0003f05070 */
[----:B------:R-:W-:Y:S05]  /*00a0*/  @!P0 BRA `(.L_x_0) ;  /* 0x0000000000208947 */ /* 0x000fea0003800000 */
[----:B------:R-:W1:Y:S08]  /*00b0*/  LDC.64 R2, c[0x0][0x380] ;  /* 0x0000e000ff027b82 */ /* 0x000e700000000a00 */
[----:B------:R-:W2:Y:S01]  /*00c0*/  LDC.64 R4, c[0x0][0x388] ;  /* 0x0000e200ff047b82 */ /* 0x000ea20000000a00 */
[----:B-1----:R-:W-:-:S06]  /*00d0*/  IMAD.WIDE R2, R7, 0x4, R2 ;  /* 0x0000000407027825 */ /* 0x002fcc00078e0202 */
[----:B0-----:R-:W3:Y:S01]  /*00e0*/  LDG.E R2, desc[UR4][R2.64] ;  /* 0x0000000402027981 */ /* 0x001ee2000c1e1900 */
[----:B--2---:R-:W-:Y:S01]  /*00f0*/  IMAD.WIDE R4, R7, 0x4, R4 ;  /* 0x0000000407047825 */ /* 0x004fe200078e0204 */
[----:B---3--:R-:W-:-:S05]  /*0100*/  IADD3 R7, PT, PT, R2, -0x1, RZ ;  /* 0xffffffff02077810 */ /* 0x008fca0007ffe0ff */
[----:B------:R-:W-:Y:S01]  /*0110*/  STG.E desc[UR4][R4.64], R7 ;  /* 0x0000000704007986 */ /* 0x000fe2000c101904 */
[----:B------:R-:W-:Y:S05]  /*0120*/  EXIT ;  /* 0x000000000000794d */ /* 0x000fea0003800000 */
.L_x_0:
[----:B------:R-:W1:Y:S08]  /*0130*/  LDC.64 R2, c[0x0][0x380] ;  /* 0x0000e000ff027b82 */ /* 0x000e700000000a00 */
[----:B------:R-:W2:Y:S01]  /*0140*/  LDC.64 R4, c[0x0][0x388] ;  /* 0x0000e200ff047b82 */ /* 0x000ea20000000a00 */
[----:B-1----:R-:W-:-:S06]  /*0150*/  IMAD.WIDE R2, R7, 0x4, R2 ;  /* 0x0000000407027825 */ /* 0x002fcc00078e0202 */
[----:B0-----:R-:W3:Y:S01]  /*0160*/  LDG.E R2, desc[UR4][R2.64] ;  /* 0x0000000402027981 */ /* 0x001ee2000c1e1900 */
[----:B--2---:R-:W-:Y:S01]  /*0170*/  IMAD.WIDE R4, R7, 0x4, R4 ;  /* 0x0000000407047825 */ /* 0x004fe200078e0204 */
[----:B---3--:R-:W-:-:S05]  /*0180*/  IADD3 R7, PT, PT, R2, 0x1, RZ ;  /* 0x0000000102077810 */ /* 0x008fca0007ffe0ff */
[----:B------:R-:W-:Y:S01]  /*0190*/  STG.E desc[UR4][R4.64], R7 ;  /* 0x0000000704007986 */ /* 0x000fe2000c101904 */
[----:B------:R-:W-:Y:S05]  /*01a0*/  EXIT ;  /* 0x000000000000794d */ /* 0x000fea0003800000 */
.L_x_1:
[----:B------:R-:W-:-:S00]  /*01b0*/  BRA `(.L_x_1) ;  /* 0xfffffffc00fc7947 */ /* 0x000fc0000383ffff */
[----:B------:R-:W-:-:S00]  /*01c0*/  NOP ;  /* 0x0000000000007918 */ /* 0x000fc00000000000 */
        /* <DEDUP_REMOVED lines=11> */
.L_x_2:


//--------------------- .nv.shared.reserved.0     --------------------------
	.section	.nv.shared.reserved.0,"aw",@nobits
	.weak		__nv_reservedSMEM_offset_0_alias
	.size		__nv_reservedSMEM_offset_0_alias, 0, 64
	.other		__nv_reservedSMEM_offset_0_alias,@"STO_CUDA_RESERVED_SHARED STV_DEFAULT"
__nv_reservedSMEM_offset_0_alias:
	.zero		0
	.zero		64


//--------------------- .nv.constant0._Z3divPiS_  --------------------------
	.section	.nv.constant0._Z3divPiS_,"a",@progbits
	.sectionflags	@""
	.align	4
.nv.constant0._Z3divPiS_:
	.zero		912


//--------------------- SYMBOLS --------------------------

	.type		.nv.reservedSmem.offset0,@object
	.size		.nv.reservedSmem.offset0,0x4
